//
// Generated by NVIDIA NVVM Compiler
//
// Compiler Build ID: CL-36424714
// Cuda compilation tools, release 13.0, V13.0.88
// Based on NVVM 20.0.0
//

.version 9.0
.target sm_100
.address_size 64

	// .globl	_Z12deviceKernelv
.extern .func  (.param .b32 func_retval0) vprintf
(
	.param .b64 vprintf_param_0,
	.param .b64 vprintf_param_1
)
;
.global .align 1 .b8 $str[12] = {72, 101, 108, 108, 111, 32, 87, 111, 114, 108, 100};

.visible .entry _Z12deviceKernelv()
{
	.reg .b32 	%r<3>;
	.reg .b64 	%rd<3>;

	mov.u64 	%rd1, $str;
	cvta.global.u64 	%rd2, %rd1;
	{ // callseq 0, 0
	.param .b64 param0;
	st.param.b64 	[param0], %rd2;
	.param .b64 param1;
	st.param.b64 	[param1], 0;
	.param .b32 retval0;
	call.uni (retval0), 
	vprintf, 
	(
	param0, 
	param1
	);
	ld.param.b32 	%r1, [retval0];
	} // callseq 0
	ret;

}


// ===== COMPILED SASS (sm_100) =====

	.target	sm_100

	.elftype	@"ET_EXEC"


//--------------------- .note.nv.tkinfo           --------------------------
	.section	.note.nv.tkinfo,"",@"SHT_NOTE"
	.sectionflags	@"SHF_NOTE_NV_TKINFO"
	.tkinfo
        /*0018*/ 	.word	0x00000002
        /*0030*/ 	.string	""
        /*0030*/ 	.string	"ptxas"
        /*0030*/ 	.string	"Cuda compilation tools, release 13.0, V13.0.88"
        /*0030*/ 	.string	"Build cuda_13.0.r13.0/compiler.36424714_0"
        /*0030*/ 	.string	"-arch sm_100 -m 64 "



//--------------------- .note.nv.cuinfo           --------------------------
	.section	.note.nv.cuinfo,"",@"SHT_NOTE"
	.sectionflags	@"SHF_NOTE_NV_CUINFO"
        /*0018*/ 	.short	0x0002
        /*001a*/ 	.short	0x0064
        /*001c*/ 	.short	0x0082
	.zero		2


//--------------------- .nv.info                  --------------------------
	.section	.nv.info,"",@"SHT_CUDA_INFO"
	.align	4


	//----- nvinfo : EIATTR_REGCOUNT
	.align		4
        /*0000*/ 	.byte	0x04, 0x2f
        /*0002*/ 	.short	(.L_2 - .L_1)
	.align		4
.L_1:
        /*0004*/ 	.word	index@(_Z12deviceKernelv)
        /*0008*/ 	.word	0x00000018


	//----- nvinfo : EIATTR_FRAME_SIZE
	.align		4
.L_2:
        /*000c*/ 	.byte	0x04, 0x11
        /*000e*/ 	.short	(.L_4 - .L_3)
	.align		4
.L_3:
        /*0010*/ 	.word	index@(_Z12deviceKernelv)
        /*0014*/ 	.word	0x00000000


	//----- nvinfo : EIATTR_MIN_STACK_SIZE
	.align		4
.L_4:
        /*0018*/ 	.byte	0x04, 0x12
        /*001a*/ 	.short	(.L_6 - .L_5)
	.align		4
.L_5:
        /*001c*/ 	.word	index@(_Z12deviceKernelv)
        /*0020*/ 	.word	0x00000000
.L_6:


//--------------------- .nv.compat                --------------------------
	.section	.nv.compat,"",@"SHT_CUDA_COMPAT_INFO"
	.align	4
        /*0000*/ 	.byte	0x02, 0x09, 0x00, 0x00, 0x02, 0x02, 0x01, 0x00, 0x02, 0x05, 0x05, 0x00, 0x03, 0x07, 0x01, 0x01
        /*0010*/ 	.byte	0x02, 0x03, 0x00, 0x00, 0x02, 0x06, 0x01, 0x00, 0x04, 0x0b, 0x08, 0x00, 0x09, 0x00, 0x00, 0x00
        /*0020*/ 	.byte	0x00, 0x00, 0x00, 0x00


//--------------------- .nv.info._Z12deviceKernelv --------------------------
	.section	.nv.info._Z12deviceKernelv,"",@"SHT_CUDA_INFO"
	.sectionflags	@""
	.align	4


	//----- nvinfo : EIATTR_CUDA_API_VERSION
	.align		4
        /*0000*/ 	.byte	0x04, 0x37
        /*0002*/ 	.short	(.L_8 - .L_7)
.L_7:
        /*0004*/ 	.word	0x00000082


	//----- nvinfo : EIATTR_SPARSE_MMA_MASK
	.align		4
.L_8:
        /*0008*/ 	.byte	0x03, 0x50
        /*000a*/ 	.short	0x0000


	//----- nvinfo : EIATTR_MAXREG_COUNT
	.align		4
        /*000c*/ 	.byte	0x03, 0x1b
        /*000e*/ 	.short	0x00ff


	//----- nvinfo : EIATTR_EXTERNS
	.align		4
        /*0010*/ 	.byte	0x04, 0x0f
        /*0012*/ 	.short	(.L_10 - .L_9)


	//   ....[0]....
	.align		4
.L_9:
        /*0014*/ 	.word	index@(vprintf)


	//----- nvinfo : EIATTR_MERCURY_ISA_VERSION
	.align		4
.L_10:
        /*0018*/ 	.byte	0x03, 0x5f
        /*001a*/ 	.short	0x0101


	//----- nvinfo : EIATTR_VRC_CTA_INIT_COUNT
	.align		4
        /*001c*/ 	.byte	0x02, 0x4a
	.zero		1
	.zero		1


	//----- nvinfo : EIATTR_SYSCALL_OFFSETS
	.align		4
        /*0020*/ 	.byte	0x04, 0x46
        /*0022*/ 	.short	(.L_12 - .L_11)


	//   ....[0]....
.L_11:
        /*0024*/ 	.word	0x00000080


	//----- nvinfo : EIATTR_EXIT_INSTR_OFFSETS
	.align		4
.L_12:
        /*0028*/ 	.byte	0x04, 0x1c
        /*002a*/ 	.short	(.L_14 - .L_13)


	//   ....[0]....
.L_13:
        /*002c*/ 	.word	0x00000090


	//----- nvinfo : EIATTR_SW_WAR
	.align		4
.L_14:
        /*0030*/ 	.byte	0x04, 0x36
        /*0032*/ 	.short	(.L_16 - .L_15)
.L_15:
        /*0034*/ 	.word	0x00000008
.L_16:


//--------------------- .nv.callgraph             --------------------------
	.section	.nv.callgraph,"",@"SHT_CUDA_CALLGRAPH"
	.align	4
	.sectionentsize	8
	.align		4
        /*0000*/ 	.word	0x00000000
	.align		4
        /*0004*/ 	.word	0xffffffff
	.align		4
        /*0008*/ 	.word	index@(_Z12deviceKernelv)
	.align		4
        /*000c*/ 	.word	index@(vprintf)
	.align		4
        /*0010*/ 	.word	0x00000000
	.align		4
        /*0014*/ 	.word	0xfffffffe
	.align		4
        /*0018*/ 	.word	0x00000000
	.align		4
        /*001c*/ 	.word	0xfffffffd
	.align		4
        /*0020*/ 	.word	0x00000000
	.align		4
        /*0024*/ 	.word	0xfffffffc


//--------------------- .nv.constant4             --------------------------
	.section	.nv.constant4,"a",@progbits
	.align	8
	.align		8
.nv.constant4:
        /*0000*/ 	.dword	vprintf
	.align		8
        /*0008*/ 	.dword	$str


//--------------------- .text._Z12deviceKernelv   --------------------------
	.section	.text._Z12deviceKernelv,"ax",@progbits
	.align	128
        .global         _Z12deviceKernelv
        .type           _Z12deviceKernelv,@function
        .size           _Z12deviceKernelv,(.L_x_2 - _Z12deviceKernelv)
        .other          _Z12deviceKernelv,@"STO_CUDA_ENTRY STV_DEFAULT"
_Z12deviceKernelv:
.text._Z12deviceKernelv:
[----:B------:R-:W0:Y:S01]  /*0000*/  LDC R1, c[0x0][0x37c] ;  /* 0x0000df00ff017b82 */ /* 0x000e220000000800 */
[----:B------:R-:W-:Y:S01]  /*0010*/  MOV R0, 0x0 ;  /* 0x0000000000007802 */ /* 0x000fe20000000f00 */
[----:B------:R-:W1:Y:S01]  /*0020*/  LDCU.64 UR4, c[0x4][0x8] ;  /* 0x01000100ff0477ac */ /* 0x000e620008000a00 */
[----:B------:R-:W-:-:S05]  /*0030*/  CS2R R6, SRZ ;  /* 0x0000000000067805 */ /* 0x000fca000001ff00 */
[----:B------:R2:W3:Y:S01]  /*0040*/  LDC.64 R2, c[0x4][R0] ;  /* 0x0100000000027b82 */ /* 0x0004e20000000a00 */
[----:B-1----:R-:W-:Y:S02]  /*0050*/  IMAD.U32 R4, RZ, RZ, UR4 ;  /* 0x00000004ff047e24 */ /* 0x002fe4000f8e00ff */
[----:B--2---:R-:W-:-:S07]  /*0060*/  IMAD.U32 R5, RZ, RZ, UR5 ;  /* 0x00000005ff057e24 */ /* 0x004fce000f8e00ff */
[----:B------:R-:W-:-:S07]  /*0070*/  LEPC R20, `(.L_x_0) ;  /* 0x000000001014794e */ /* 0x000fce0000000000 */
[----:B0--3--:R-:W-:Y:S05]  /*0080*/  CALL.ABS.NOINC R2 ;  /* 0x0000000002007343 */ /* 0x009fea0003c00000 */
.L_x_0:
[----:B------:R-:W-:Y:S05]  /*0090*/  EXIT ;  /* 0x000000000000794d */ /* 0x000fea0003800000 */
.L_x_1:
[----:B------:R-:W-:-:S00]  /*00a0*/  BRA `(.L_x_1) ;  /* 0xfffffffc00fc7947 */ /* 0x000fc0000383ffff */
[----:B------:R-:W-:-:S00]  /*00b0*/  NOP ;  /* 0x0000000000007918 */ /* 0x000fc00000000000 */
        /* <DEDUP_REMOVED lines=12> */
.L_x_2:


//--------------------- .nv.global.init           --------------------------
	.section	.nv.global.init,"aw",@progbits
.nv.global.init:
	.type		$str,@object
	.size		$str,(.L_0 - $str)
$str:
        /*0000*/ 	.byte	0x48, 0x65, 0x6c, 0x6c, 0x6f, 0x20, 0x57, 0x6f, 0x72, 0x6c, 0x64, 0x00
.L_0:


//--------------------- .nv.shared.reserved.0     --------------------------
	.section	.nv.shared.reserved.0,"aw",@nobits
	.weak		__nv_reservedSMEM_offset_0_alias
	.size		__nv_reservedSMEM_offset_0_alias, 0, 64
	.other		__nv_reservedSMEM_offset_0_alias,@"STO_CUDA_RESERVED_SHARED STV_DEFAULT"
__nv_reservedSMEM_offset_0_alias:
	.zero		0
	.zero		64


//--------------------- .nv.constant0._Z12deviceKernelv --------------------------
	.section	.nv.constant0._Z12deviceKernelv,"a",@progbits
	.sectionflags	@""
	.align	4
.nv.constant0._Z12deviceKernelv:
	.zero		896


//--------------------- SYMBOLS --------------------------

	.type		.nv.reservedSmem.offset0,@object
	.size		.nv.reservedSmem.offset0,0x4
	.type		vprintf,@function
